//
// Generated by NVIDIA NVVM Compiler
//
// Compiler Build ID: CL-36424714
// Cuda compilation tools, release 13.0, V13.0.88
// Based on NVVM 20.0.0
//

.version 9.0
.target sm_100
.address_size 64

	// .globl	_Z6kernelP5myRGBP10grayStructiii

.visible .entry _Z6kernelP5myRGBP10grayStructiii(
	.param .u64 .ptr .align 1 _Z6kernelP5myRGBP10grayStructiii_param_0,
	.param .u64 .ptr .align 1 _Z6kernelP5myRGBP10grayStructiii_param_1,
	.param .u32 _Z6kernelP5myRGBP10grayStructiii_param_2,
	.param .u32 _Z6kernelP5myRGBP10grayStructiii_param_3,
	.param .u32 _Z6kernelP5myRGBP10grayStructiii_param_4
)
{
	.reg .pred 	%p<9>;
	.reg .b16 	%rs<21>;
	.reg .b32 	%r<34>;
	.reg .b64 	%rd<15>;
	.reg .b64 	%fd<31>;

	ld.param.u64 	%rd7, [_Z6kernelP5myRGBP10grayStructiii_param_0];
	ld.param.u64 	%rd8, [_Z6kernelP5myRGBP10grayStructiii_param_1];
	ld.param.u32 	%r16, [_Z6kernelP5myRGBP10grayStructiii_param_2];
	ld.param.u32 	%r17, [_Z6kernelP5myRGBP10grayStructiii_param_3];
	ld.param.u32 	%r15, [_Z6kernelP5myRGBP10grayStructiii_param_4];
	cvta.to.global.u64 	%rd1, %rd8;
	cvta.to.global.u64 	%rd2, %rd7;
	mov.u32 	%r18, %ctaid.x;
	mov.u32 	%r19, %ntid.x;
	mov.u32 	%r20, %tid.x;
	mad.lo.s32 	%r1, %r18, %r19, %r20;
	mul.lo.s32 	%r2, %r17, %r16;
	setp.ge.s32 	%p1, %r1, %r2;
	@%p1 bra 	$L__BB0_8;
	mul.lo.s32 	%r3, %r15, %r1;
	setp.lt.s32 	%p2, %r15, 1;
	setp.ge.s32 	%p3, %r3, %r2;
	or.pred  	%p4, %p2, %p3;
	@%p4 bra 	$L__BB0_8;
	add.s32 	%r21, %r3, %r15;
	min.s32 	%r4, %r21, %r2;
	add.s32 	%r22, %r3, 1;
	max.s32 	%r5, %r4, %r22;
	sub.s32 	%r23, %r5, %r3;
	and.b32  	%r6, %r23, 3;
	setp.eq.s32 	%p5, %r6, 0;
	mov.u32 	%r32, %r3;
	@%p5 bra 	$L__BB0_5;
	add.s64 	%rd3, %rd1, 1;
	add.s64 	%rd4, %rd2, 1;
	neg.s32 	%r30, %r6;
	mov.u32 	%r32, %r3;
$L__BB0_4:
	.pragma "nounroll";
	mul.wide.s32 	%rd9, %r32, 3;
	add.s64 	%rd10, %rd3, %rd9;
	add.s64 	%rd11, %rd4, %rd9;
	ld.global.u8 	%rs1, [%rd11+1];
	cvt.rn.f64.u16 	%fd1, %rs1;
	ld.global.u8 	%rs2, [%rd11];
	cvt.rn.f64.u16 	%fd2, %rs2;
	mul.f64 	%fd3, %fd2, 0d3FD51EB851EB851F;
	fma.rn.f64 	%fd4, %fd1, 0d3FD51EB851EB851F, %fd3;
	ld.global.u8 	%rs3, [%rd11+-1];
	cvt.rn.f64.u16 	%fd5, %rs3;
	fma.rn.f64 	%fd6, %fd5, 0d3FD51EB851EB851F, %fd4;
	cvt.rzi.s32.f64 	%r24, %fd6;
	cvt.u16.u32 	%rs4, %r24;
	st.global.u8 	[%rd10+1], %rs4;
	st.global.u8 	[%rd10], %rs4;
	st.global.u8 	[%rd10+-1], %rs4;
	add.s32 	%r32, %r32, 1;
	add.s32 	%r30, %r30, 1;
	setp.ne.s32 	%p6, %r30, 0;
	@%p6 bra 	$L__BB0_4;
$L__BB0_5:
	sub.s32 	%r25, %r3, %r5;
	setp.gt.u32 	%p7, %r25, -4;
	@%p7 bra 	$L__BB0_8;
	add.s64 	%rd5, %rd2, 5;
	add.s64 	%rd6, %rd1, 5;
$L__BB0_7:
	mul.wide.s32 	%rd12, %r32, 3;
	add.s64 	%rd13, %rd5, %rd12;
	add.s64 	%rd14, %rd6, %rd12;
	ld.global.u8 	%rs5, [%rd13+-3];
	cvt.rn.f64.u16 	%fd7, %rs5;
	ld.global.u8 	%rs6, [%rd13+-4];
	cvt.rn.f64.u16 	%fd8, %rs6;
	mul.f64 	%fd9, %fd8, 0d3FD51EB851EB851F;
	fma.rn.f64 	%fd10, %fd7, 0d3FD51EB851EB851F, %fd9;
	ld.global.u8 	%rs7, [%rd13+-5];
	cvt.rn.f64.u16 	%fd11, %rs7;
	fma.rn.f64 	%fd12, %fd11, 0d3FD51EB851EB851F, %fd10;
	cvt.rzi.s32.f64 	%r26, %fd12;
	cvt.u16.u32 	%rs8, %r26;
	st.global.u8 	[%rd14+-3], %rs8;
	st.global.u8 	[%rd14+-4], %rs8;
	st.global.u8 	[%rd14+-5], %rs8;
	ld.global.u8 	%rs9, [%rd13];
	cvt.rn.f64.u16 	%fd13, %rs9;
	ld.global.u8 	%rs10, [%rd13+-1];
	cvt.rn.f64.u16 	%fd14, %rs10;
	mul.f64 	%fd15, %fd14, 0d3FD51EB851EB851F;
	fma.rn.f64 	%fd16, %fd13, 0d3FD51EB851EB851F, %fd15;
	ld.global.u8 	%rs11, [%rd13+-2];
	cvt.rn.f64.u16 	%fd17, %rs11;
	fma.rn.f64 	%fd18, %fd17, 0d3FD51EB851EB851F, %fd16;
	cvt.rzi.s32.f64 	%r27, %fd18;
	cvt.u16.u32 	%rs12, %r27;
	st.global.u8 	[%rd14], %rs12;
	st.global.u8 	[%rd14+-1], %rs12;
	st.global.u8 	[%rd14+-2], %rs12;
	ld.global.u8 	%rs13, [%rd13+3];
	cvt.rn.f64.u16 	%fd19, %rs13;
	ld.global.u8 	%rs14, [%rd13+2];
	cvt.rn.f64.u16 	%fd20, %rs14;
	mul.f64 	%fd21, %fd20, 0d3FD51EB851EB851F;
	fma.rn.f64 	%fd22, %fd19, 0d3FD51EB851EB851F, %fd21;
	ld.global.u8 	%rs15, [%rd13+1];
	cvt.rn.f64.u16 	%fd23, %rs15;
	fma.rn.f64 	%fd24, %fd23, 0d3FD51EB851EB851F, %fd22;
	cvt.rzi.s32.f64 	%r28, %fd24;
	cvt.u16.u32 	%rs16, %r28;
	st.global.u8 	[%rd14+3], %rs16;
	st.global.u8 	[%rd14+2], %rs16;
	st.global.u8 	[%rd14+1], %rs16;
	ld.global.u8 	%rs17, [%rd13+6];
	cvt.rn.f64.u16 	%fd25, %rs17;
	ld.global.u8 	%rs18, [%rd13+5];
	cvt.rn.f64.u16 	%fd26, %rs18;
	mul.f64 	%fd27, %fd26, 0d3FD51EB851EB851F;
	fma.rn.f64 	%fd28, %fd25, 0d3FD51EB851EB851F, %fd27;
	ld.global.u8 	%rs19, [%rd13+4];
	cvt.rn.f64.u16 	%fd29, %rs19;
	fma.rn.f64 	%fd30, %fd29, 0d3FD51EB851EB851F, %fd28;
	cvt.rzi.s32.f64 	%r29, %fd30;
	cvt.u16.u32 	%rs20, %r29;
	st.global.u8 	[%rd14+6], %rs20;
	st.global.u8 	[%rd14+5], %rs20;
	st.global.u8 	[%rd14+4], %rs20;
	add.s32 	%r32, %r32, 4;
	setp.lt.s32 	%p8, %r32, %r4;
	@%p8 bra 	$L__BB0_7;
$L__BB0_8:
	ret;

}


// ===== COMPILED SASS (sm_100) =====

	.target	sm_100

	.elftype	@"ET_EXEC"


//--------------------- .note.nv.tkinfo           --------------------------
	.section	.note.nv.tkinfo,"",@"SHT_NOTE"
	.sectionflags	@"SHF_NOTE_NV_TKINFO"
	.tkinfo
        /*0018*/ 	.word	0x00000002
        /*0030*/ 	.string	""
        /*0030*/ 	.string	"ptxas"
        /*0030*/ 	.string	"Cuda compilation tools, release 13.0, V13.0.88"
        /*0030*/ 	.string	"Build cuda_13.0.r13.0/compiler.36424714_0"
        /*0030*/ 	.string	"-arch sm_100 -m 64 "



//--------------------- .note.nv.cuinfo           --------------------------
	.section	.note.nv.cuinfo,"",@"SHT_NOTE"
	.sectionflags	@"SHF_NOTE_NV_CUINFO"
        /*0018*/ 	.short	0x0002
        /*001a*/ 	.short	0x0064
        /*001c*/ 	.short	0x0082
	.zero		2


//--------------------- .nv.info                  --------------------------
	.section	.nv.info,"",@"SHT_CUDA_INFO"
	.align	4


	//----- nvinfo : EIATTR_REGCOUNT
	.align		4
        /*0000*/ 	.byte	0x04, 0x2f
        /*0002*/ 	.short	(.L_1 - .L_0)
	.align		4
.L_0:
        /*0004*/ 	.word	index@(_Z6kernelP5myRGBP10grayStructiii)
        /*0008*/ 	.word	0x0000001b


	//----- nvinfo : EIATTR_FRAME_SIZE
	.align		4
.L_1:
        /*000c*/ 	.byte	0x04, 0x11
        /*000e*/ 	.short	(.L_3 - .L_2)
	.align		4
.L_2:
        /*0010*/ 	.word	index@(_Z6kernelP5myRGBP10grayStructiii)
        /*0014*/ 	.word	0x00000000


	//----- nvinfo : EIATTR_MIN_STACK_SIZE
	.align		4
.L_3:
        /*0018*/ 	.byte	0x04, 0x12
        /*001a*/ 	.short	(.L_5 - .L_4)
	.align		4
.L_4:
        /*001c*/ 	.word	index@(_Z6kernelP5myRGBP10grayStructiii)
        /*0020*/ 	.word	0x00000000
.L_5:


//--------------------- .nv.compat                --------------------------
	.section	.nv.compat,"",@"SHT_CUDA_COMPAT_INFO"
	.align	4
        /*0000*/ 	.byte	0x02, 0x09, 0x00, 0x00, 0x02, 0x02, 0x01, 0x00, 0x02, 0x05, 0x05, 0x00, 0x03, 0x07, 0x01, 0x01
        /*0010*/ 	.byte	0x02, 0x03, 0x00, 0x00, 0x02, 0x06, 0x01, 0x00, 0x04, 0x0b, 0x08, 0x00, 0x01, 0x00, 0x00, 0x00
        /*0020*/ 	.byte	0x00, 0x00, 0x00, 0x00


//--------------------- .nv.info._Z6kernelP5myRGBP10grayStructiii --------------------------
	.section	.nv.info._Z6kernelP5myRGBP10grayStructiii,"",@"SHT_CUDA_INFO"
	.sectionflags	@""
	.align	4


	//----- nvinfo : EIATTR_CUDA_API_VERSION
	.align		4
        /*0000*/ 	.byte	0x04, 0x37
        /*0002*/ 	.short	(.L_7 - .L_6)
.L_6:
        /*0004*/ 	.word	0x00000082


	//----- nvinfo : EIATTR_KPARAM_INFO
	.align		4
.L_7:
        /*0008*/ 	.byte	0x04, 0x17
        /*000a*/ 	.short	(.L_9 - .L_8)
.L_8:
        /*000c*/ 	.word	0x00000000
        /*0010*/ 	.short	0x0004
        /*0012*/ 	.short	0x0018
        /*0014*/ 	.byte	0x00, 0xf0, 0x11, 0x00


	//----- nvinfo : EIATTR_KPARAM_INFO
	.align		4
.L_9:
        /*0018*/ 	.byte	0x04, 0x17
        /*001a*/ 	.short	(.L_11 - .L_10)
.L_10:
        /*001c*/ 	.word	0x00000000
        /*0020*/ 	.short	0x0003
        /*0022*/ 	.short	0x0014
        /*0024*/ 	.byte	0x00, 0xf0, 0x11, 0x00


	//----- nvinfo : EIATTR_KPARAM_INFO
	.align		4
.L_11:
        /*0028*/ 	.byte	0x04, 0x17
        /*002a*/ 	.short	(.L_13 - .L_12)
.L_12:
        /*002c*/ 	.word	0x00000000
        /*0030*/ 	.short	0x0002
        /*0032*/ 	.short	0x0010
        /*0034*/ 	.byte	0x00, 0xf0, 0x11, 0x00


	//----- nvinfo : EIATTR_KPARAM_INFO
	.align		4
.L_13:
        /*0038*/ 	.byte	0x04, 0x17
        /*003a*/ 	.short	(.L_15 - .L_14)
.L_14:
        /*003c*/ 	.word	0x00000000
        /*0040*/ 	.short	0x0001
        /*0042*/ 	.short	0x0008
        /*0044*/ 	.byte	0x00, 0xf5, 0x21, 0x00


	//----- nvinfo : EIATTR_KPARAM_INFO
	.align		4
.L_15:
        /*0048*/ 	.byte	0x04, 0x17
        /*004a*/ 	.short	(.L_17 - .L_16)
.L_16:
        /*004c*/ 	.word	0x00000000
        /*0050*/ 	.short	0x0000
        /*0052*/ 	.short	0x0000
        /*0054*/ 	.byte	0x00, 0xf5, 0x21, 0x00


	//----- nvinfo : EIATTR_SPARSE_MMA_MASK
	.align		4
.L_17:
        /*0058*/ 	.byte	0x03, 0x50
        /*005a*/ 	.short	0x0000


	//----- nvinfo : EIATTR_MAXREG_COUNT
	.align		4
        /*005c*/ 	.byte	0x03, 0x1b
        /*005e*/ 	.short	0x00ff


	//----- nvinfo : EIATTR_MERCURY_ISA_VERSION
	.align		4
        /*0060*/ 	.byte	0x03, 0x5f
        /*0062*/ 	.short	0x0101


	//----- nvinfo : EIATTR_VRC_CTA_INIT_COUNT
	.align		4
        /*0064*/ 	.byte	0x02, 0x4a
	.zero		1
	.zero		1


	//----- nvinfo : EIATTR_EXIT_INSTR_OFFSETS
	.align		4
        /*0068*/ 	.byte	0x04, 0x1c
        /*006a*/ 	.short	(.L_19 - .L_18)


	//   ....[0]....
.L_18:
        /*006c*/ 	.word	0x00000080


	//   ....[1]....
        /*0070*/ 	.word	0x000000d0


	//   ....[2]....
        /*0074*/ 	.word	0x00000380


	//   ....[3]....
        /*0078*/ 	.word	0x00000780


	//----- nvinfo : EIATTR_CRS_STACK_SIZE
	.align		4
.L_19:
        /*007c*/ 	.byte	0x04, 0x1e
        /*007e*/ 	.short	(.L_21 - .L_20)
.L_20:
        /*0080*/ 	.word	0x00000000


	//----- nvinfo : EIATTR_CBANK_PARAM_SIZE
	.align		4
.L_21:
        /*0084*/ 	.byte	0x03, 0x19
        /*0086*/ 	.short	0x001c


	//----- nvinfo : EIATTR_PARAM_CBANK
	.align		4
        /*0088*/ 	.byte	0x04, 0x0a
        /*008a*/ 	.short	(.L_23 - .L_22)
	.align		4
.L_22:
        /*008c*/ 	.word	index@(.nv.constant0._Z6kernelP5myRGBP10grayStructiii)
        /*0090*/ 	.short	0x0380
        /*0092*/ 	.short	0x001c


	//----- nvinfo : EIATTR_SW_WAR
	.align		4
.L_23:
        /*0094*/ 	.byte	0x04, 0x36
        /*0096*/ 	.short	(.L_25 - .L_24)
.L_24:
        /*0098*/ 	.word	0x00000008
.L_25:


//--------------------- .nv.callgraph             --------------------------
	.section	.nv.callgraph,"",@"SHT_CUDA_CALLGRAPH"
	.align	4
	.sectionentsize	8
	.align		4
        /*0000*/ 	.word	0x00000000
	.align		4
        /*0004*/ 	.word	0xffffffff
	.align		4
        /*0008*/ 	.word	0x00000000
	.align		4
        /*000c*/ 	.word	0xfffffffe
	.align		4
        /*0010*/ 	.word	0x00000000
	.align		4
        /*0014*/ 	.word	0xfffffffd
	.align		4
        /*0018*/ 	.word	0x00000000
	.align		4
        /*001c*/ 	.word	0xfffffffc


//--------------------- .text._Z6kernelP5myRGBP10grayStructiii --------------------------
	.section	.text._Z6kernelP5myRGBP10grayStructiii,"ax",@progbits
	.align	128
        .global         _Z6kernelP5myRGBP10grayStructiii
        .type           _Z6kernelP5myRGBP10grayStructiii,@function
        .size           _Z6kernelP5myRGBP10grayStructiii,(.L_x_5 - _Z6kernelP5myRGBP10grayStructiii)
        .other          _Z6kernelP5myRGBP10grayStructiii,@"STO_CUDA_ENTRY STV_DEFAULT"
_Z6kernelP5myRGBP10grayStructiii:
.text._Z6kernelP5myRGBP10grayStructiii:
[----:B------:R-:W-:Y:S01]  /*0000*/  LDC R1, c[0x0][0x37c] ;  /* 0x0000df00ff017b82 */ /* 0x000fe20000000800 */
[----:B------:R-:W0:Y:S07]  /*0010*/  S2R R3, SR_TID.X ;  /* 0x0000000000037919 */ /* 0x000e2e0000002100 */
[----:B------:R-:W0:Y:S01]  /*0020*/  S2UR UR6, SR_CTAID.X ;  /* 0x00000000000679c3 */ /* 0x000e220000002500 */
[----:B------:R-:W1:Y:S07]  /*0030*/  LDCU.64 UR4, c[0x0][0x390] ;  /* 0x00007200ff0477ac */ /* 0x000e6e0008000a00 */
[----:B------:R-:W0:Y:S01]  /*0040*/  LDC R0, c[0x0][0x360] ;  /* 0x0000d800ff007b82 */ /* 0x000e220000000800 */
[----:B-1----:R-:W-:Y:S01]  /*0050*/  UIMAD UR4, UR5, UR4, URZ ;  /* 0x00000004050472a4 */ /* 0x002fe2000f8e02ff */
[----:B0-----:R-:W-:-:S05]  /*0060*/  IMAD R0, R0, UR6, R3 ;  /* 0x0000000600007c24 */ /* 0x001fca000f8e0203 */
[----:B------:R-:W-:-:S13]  /*0070*/  ISETP.GE.AND P0, PT, R0, UR4, PT ;  /* 0x0000000400007c0c */ /* 0x000fda000bf06270 */
[----:B------:R-:W-:Y:S05]  /*0080*/  @P0 EXIT ;  /* 0x000000000000094d */ /* 0x000fea0003800000 */
[----:B------:R-:W0:Y:S02]  /*0090*/  LDC R2, c[0x0][0x398] ;  /* 0x0000e600ff027b82 */ /* 0x000e240000000800 */
[----:B0-----:R-:W-:-:S05]  /*00a0*/  IMAD R7, R0, R2, RZ ;  /* 0x0000000200077224 */ /* 0x001fca00078e02ff */
[----:B------:R-:W-:-:S04]  /*00b0*/  ISETP.GE.AND P0, PT, R7, UR4, PT ;  /* 0x0000000407007c0c */ /* 0x000fc8000bf06270 */
[----:B------:R-:W-:-:S13]  /*00c0*/  ISETP.LT.OR P0, PT, R2, 0x1, P0 ;  /* 0x000000010200780c */ /* 0x000fda0000701670 */
[----:B------:R-:W-:Y:S05]  /*00d0*/  @P0 EXIT ;  /* 0x000000000000094d */ /* 0x000fea0003800000 */
[C---:B------:R-:W-:Y:S01]  /*00e0*/  VIADDMNMX R0, R7.reuse, R2, UR4, PT ;  /* 0x0000000407007e46 */ /* 0x040fe2000b800102 */
[----:B------:R-:W0:Y:S01]  /*00f0*/  LDC.64 R4, c[0x0][0x388] ;  /* 0x0000e200ff047b82 */ /* 0x000e220000000a00 */
[----:B------:R-:W1:Y:S01]  /*0100*/  LDCU.64 UR4, c[0x0][0x358] ;  /* 0x00006b00ff0477ac */ /* 0x000e620008000a00 */
[----:B------:R-:W-:Y:S01]  /*0110*/  BSSY.RECONVERGENT B0, `(.L_x_0) ;  /* 0x0000026000007945 */ /* 0x000fe20003800200 */
[----:B------:R-:W-:-:S05]  /*0120*/  VIADDMNMX R2, R7, 0x1, R0, !PT ;  /* 0x0000000107027846 */ /* 0x000fca0007800100 */
[----:B------:R-:W-:Y:S02]  /*0130*/  IMAD.IADD R6, R2, 0x1, -R7 ;  /* 0x0000000102067824 */ /* 0x000fe400078e0a07 */
[----:B------:R-:W-:Y:S02]  /*0140*/  IMAD.IADD R8, R7, 0x1, -R2 ;  /* 0x0000000107087824 */ /* 0x000fe400078e0a02 */
[----:B------:R-:W2:Y:S01]  /*0150*/  LDC.64 R2, c[0x0][0x380] ;  /* 0x0000e000ff027b82 */ /* 0x000ea20000000a00 */
[----:B------:R-:W-:Y:S02]  /*0160*/  LOP3.LUT P1, R6, R6, 0x3, RZ, 0xc0, !PT ;  /* 0x0000000306067812 */ /* 0x000fe4000782c0ff */
[----:B------:R-:W-:-:S11]  /*0170*/  ISETP.GT.U32.AND P0, PT, R8, -0x4, PT ;  /* 0xfffffffc0800780c */ /* 0x000fd60003f04070 */
[----:B-1----:R-:W-:Y:S05]  /*0180*/  @!P1 BRA `(.L_x_1) ;  /* 0x0000000000789947 */ /* 0x002fea0003800000 */
[----:B------:R-:W-:Y:S02]  /*0190*/  HFMA2 R10, -RZ, RZ, 0, 5.9604644775390625e-08 ;  /* 0x00000001ff0a7431 */ /* 0x000fe400000001ff */
[----:B------:R-:W-:Y:S01]  /*01a0*/  IMAD.MOV.U32 R11, RZ, RZ, 0x0 ;  /* 0x00000000ff0b7424 */ /* 0x000fe200078e00ff */
[----:B------:R-:W-:Y:S02]  /*01b0*/  IADD3 R6, PT, PT, -R6, RZ, RZ ;  /* 0x000000ff06067210 */ /* 0x000fe40007ffe1ff */
[----:B--2---:R-:W-:-:S04]  /*01c0*/  IMAD.WIDE.U32 R8, R2, 0x1, R10 ;  /* 0x0000000102087825 */ /* 0x004fc800078e000a */
[----:B0-----:R-:W-:-:S04]  /*01d0*/  IMAD.WIDE.U32 R10, R4, 0x1, R10 ;  /* 0x00000001040a7825 */ /* 0x001fc800078e000a */
[----:B------:R-:W-:Y:S01]  /*01e0*/  IMAD.IADD R15, R9, 0x1, R3 ;  /* 0x00000001090f7824 */ /* 0x000fe200078e0203 */
[----:B------:R-:W-:-:S07]  /*01f0*/  IADD3 R13, PT, PT, R11, R5, RZ ;  /* 0x000000050b0d7210 */ /* 0x000fce0007ffe0ff */
.L_x_2:
[----:B------:R-:W-:-:S04]  /*0200*/  IMAD.MOV.U32 R14, RZ, RZ, R8 ;  /* 0x000000ffff0e7224 */ /* 0x000fc800078e0008 */
[----:B------:R-:W-:-:S05]  /*0210*/  IMAD.WIDE R18, R7, 0x3, R14 ;  /* 0x0000000307127825 */ /* 0x000fca00078e020e */
[----:B------:R-:W2:Y:S04]  /*0220*/  LDG.E.U8 R14, desc[UR4][R18.64] ;  /* 0x00000004120e7981 */ /* 0x000ea8000c1e1100 */
[----:B------:R-:W3:Y:S04]  /*0230*/  LDG.E.U8 R12, desc[UR4][R18.64+0x1] ;  /* 0x00000104120c7981 */ /* 0x000ee8000c1e1100 */
[----:B------:R-:W4:Y:S01]  /*0240*/  LDG.E.U8 R24, desc[UR4][R18.64+-0x1] ;  /* 0xffffff0412187981 */ /* 0x000f22000c1e1100 */
[----:B------:R-:W-:Y:S01]  /*0250*/  UMOV UR6, 0x51eb851f ;  /* 0x51eb851f00067882 */ /* 0x000fe20000000000 */
[----:B------:R-:W-:Y:S01]  /*0260*/  UMOV UR7, 0x3fd51eb8 ;  /* 0x3fd51eb800077882 */ /* 0x000fe20000000000 */
[----:B------:R-:W-:-:S05]  /*0270*/  VIADD R6, R6, 0x1 ;  /* 0x0000000106067836 */ /* 0x000fca0000000000 */
[----:B------:R-:W-:Y:S01]  /*0280*/  ISETP.NE.AND P1, PT, R6, RZ, PT ;  /* 0x000000ff0600720c */ /* 0x000fe20003f25270 */
[----:B--2---:R-:W0:Y:S08]  /*0290*/  I2F.F64.U16 R20, R14 ;  /* 0x0000000e00147312 */ /* 0x004e300000101800 */
[----:B-1-3--:R1:W2:Y:S01]  /*02a0*/  I2F.F64.U16 R16, R12 ;  /* 0x0000000c00107312 */ /* 0x00a2a20000101800 */
[----:B0-----:R-:W-:-:S07]  /*02b0*/  DMUL R20, R20, UR6 ;  /* 0x0000000614147c28 */ /* 0x001fce0008000000 */
[----:B----4-:R-:W0:Y:S01]  /*02c0*/  I2F.F64.U16 R22, R24 ;  /* 0x0000001800167312 */ /* 0x010e220000101800 */
[----:B-1----:R-:W-:Y:S01]  /*02d0*/  MOV R12, R10 ;  /* 0x0000000a000c7202 */ /* 0x002fe20000000f00 */
[----:B--2---:R-:W-:-:S08]  /*02e0*/  DFMA R16, R16, UR6, R20 ;  /* 0x0000000610107c2b */ /* 0x004fd00008000014 */
[----:B0-----:R-:W-:Y:S01]  /*02f0*/  DFMA R22, R22, UR6, R16 ;  /* 0x0000000616167c2b */ /* 0x001fe20008000010 */
[C---:B------:R-:W-:Y:S01]  /*0300*/  IMAD.WIDE R16, R7.reuse, 0x3, R12 ;  /* 0x0000000307107825 */ /* 0x040fe200078e020c */
[----:B------:R-:W-:-:S08]  /*0310*/  IADD3 R7, PT, PT, R7, 0x1, RZ ;  /* 0x0000000107077810 */ /* 0x000fd00007ffe0ff */
[----:B------:R-:W0:Y:S02]  /*0320*/  F2I.F64.TRUNC R23, R22 ;  /* 0x0000001600177311 */ /* 0x000e24000030d100 */
[----:B0-----:R1:W-:Y:S04]  /*0330*/  STG.E.U8 desc[UR4][R16.64+0x1], R23 ;  /* 0x0000011710007986 */ /* 0x0013e8000c101104 */
[----:B------:R1:W-:Y:S04]  /*0340*/  STG.E.U8 desc[UR4][R16.64], R23 ;  /* 0x0000001710007986 */ /* 0x0003e8000c101104 */
[----:B------:R1:W-:Y:S01]  /*0350*/  STG.E.U8 desc[UR4][R16.64+-0x1], R23 ;  /* 0xffffff1710007986 */ /* 0x0003e2000c101104 */
[----:B------:R-:W-:Y:S05]  /*0360*/  @P1 BRA `(.L_x_2) ;  /* 0xfffffffc00a41947 */ /* 0x000fea000383ffff */
.L_x_1:
[----:B------:R-:W-:Y:S05]  /*0370*/  BSYNC.RECONVERGENT B0 ;  /* 0x0000000000007941 */ /* 0x000fea0003800200 */
.L_x_0:
[----:B------:R-:W-:Y:S05]  /*0380*/  @P0 EXIT ;  /* 0x000000000000094d */ /* 0x000fea0003800000 */
[----:B--2---:R-:W-:Y:S02]  /*0390*/  IADD3 R2, P0, PT, R2, 0x5, RZ ;  /* 0x0000000502027810 */ /* 0x004fe40007f1e0ff */
[----:B0-----:R-:W-:-:S03]  /*03a0*/  IADD3 R4, P1, PT, R4, 0x5, RZ ;  /* 0x0000000504047810 */ /* 0x001fc60007f3e0ff */
[----:B------:R-:W-:Y:S01]  /*03b0*/  IMAD.X R3, RZ, RZ, R3, P0 ;  /* 0x000000ffff037224 */ /* 0x000fe200000e0603 */
[----:B------:R-:W-:-:S09]  /*03c0*/  IADD3.X R5, PT, PT, RZ, R5, RZ, P1, !PT ;  /* 0x00000005ff057210 */ /* 0x000fd20000ffe4ff */
.L_x_3:
[----:B------:R-:W-:-:S05]  /*03d0*/  IMAD.WIDE R8, R7, 0x3, R2 ;  /* 0x0000000307087825 */ /* 0x000fca00078e0202 */
[----:B-1----:R-:W2:Y:S04]  /*03e0*/  LDG.E.U8 R16, desc[UR4][R8.64+-0x4] ;  /* 0xfffffc0408107981 */ /* 0x002ea8000c1e1100 */
[----:B------:R-:W3:Y:S04]  /*03f0*/  LDG.E.U8 R6, desc[UR4][R8.64+-0x3] ;  /* 0xfffffd0408067981 */ /* 0x000ee8000c1e1100 */
[----:B------:R-:W4:Y:S01]  /*0400*/  LDG.E.U8 R17, desc[UR4][R8.64+-0x5] ;  /* 0xfffffb0408117981 */ /* 0x000f22000c1e1100 */
[----:B------:R-:W-:Y:S01]  /*0410*/  UMOV UR6, 0x51eb851f ;  /* 0x51eb851f00067882 */ /* 0x000fe20000000000 */
[----:B------:R-:W-:Y:S01]  /*0420*/  UMOV UR7, 0x3fd51eb8 ;  /* 0x3fd51eb800077882 */ /* 0x000fe20000000000 */
[----:B0-2---:R-:W0:Y:S08]  /*0430*/  I2F.F64.U16 R12, R16 ;  /* 0x00000010000c7312 */ /* 0x005e300000101800 */
[----:B---3--:R-:W1:Y:S01]  /*0440*/  I2F.F64.U16 R10, R6 ;  /* 0x00000006000a7312 */ /* 0x008e620000101800 */
[----:B0-----:R-:W-:-:S07]  /*0450*/  DMUL R12, R12, UR6 ;  /* 0x000000060c0c7c28 */ /* 0x001fce0008000000 */
[----:B----4-:R-:W0:Y:S01]  /*0460*/  I2F.F64.U16 R14, R17 ;  /* 0x00000011000e7312 */ /* 0x010e220000101800 */
[----:B-1----:R-:W-:-:S08]  /*0470*/  DFMA R10, R10, UR6, R12 ;  /* 0x000000060a0a7c2b */ /* 0x002fd0000800000c */
[----:B0-----:R-:W-:Y:S01]  /*0480*/  DFMA R14, R14, UR6, R10 ;  /* 0x000000060e0e7c2b */ /* 0x001fe2000800000a */
[----:B------:R-:W-:-:S05]  /*0490*/  IMAD.WIDE R10, R7, 0x3, R4 ;  /* 0x00000003070a7825 */ /* 0x000fca00078e0204 */
[----:B------:R-:W0:Y:S02]  /*04a0*/  F2I.F64.TRUNC R19, R14 ;  /* 0x0000000e00137311 */ /* 0x000e24000030d100 */
[----:B0-----:R-:W-:Y:S04]  /*04b0*/  STG.E.U8 desc[UR4][R10.64+-0x3], R19 ;  /* 0xfffffd130a007986 */ /* 0x001fe8000c101104 */
[----:B------:R-:W-:Y:S04]  /*04c0*/  STG.E.U8 desc[UR4][R10.64+-0x4], R19 ;  /* 0xfffffc130a007986 */ /* 0x000fe8000c101104 */
[----:B------:R0:W-:Y:S04]  /*04d0*/  STG.E.U8 desc[UR4][R10.64+-0x5], R19 ;  /* 0xfffffb130a007986 */ /* 0x0001e8000c101104 */
[----:B------:R-:W2:Y:S04]  /*04e0*/  LDG.E.U8 R18, desc[UR4][R8.64+-0x1] ;  /* 0xffffff0408127981 */ /* 0x000ea8000c1e1100 */
[----:B------:R-:W3:Y:S04]  /*04f0*/  LDG.E.U8 R6, desc[UR4][R8.64] ;  /* 0x0000000408067981 */ /* 0x000ee8000c1e1100 */
[----:B------:R-:W4:Y:S01]  /*0500*/  LDG.E.U8 R20, desc[UR4][R8.64+-0x2] ;  /* 0xfffffe0408147981 */ /* 0x000f22000c1e1100 */
[----:B--2---:R-:W1:Y:S08]  /*0510*/  I2F.F64.U16 R16, R18 ;  /* 0x0000001200107312 */ /* 0x004e700000101800 */
[----:B---3--:R-:W2:Y:S01]  /*0520*/  I2F.F64.U16 R12, R6 ;  /* 0x00000006000c7312 */ /* 0x008ea20000101800 */
[----:B-1----:R-:W-:-:S07]  /*0530*/  DMUL R16, R16, UR6 ;  /* 0x0000000610107c28 */ /* 0x002fce0008000000 */
[----:B----4-:R-:W1:Y:S01]  /*0540*/  I2F.F64.U16 R14, R20 ;  /* 0x00000014000e7312 */ /* 0x010e620000101800 */
[----:B--2---:R-:W-:-:S08]  /*0550*/  DFMA R12, R12, UR6, R16 ;  /* 0x000000060c0c7c2b */ /* 0x004fd00008000010 */
[----:B-1----:R-:W-:-:S10]  /*0560*/  DFMA R12, R14, UR6, R12 ;  /* 0x000000060e0c7c2b */ /* 0x002fd4000800000c */
[----:B------:R-:W1:Y:S02]  /*0570*/  F2I.F64.TRUNC R13, R12 ;  /* 0x0000000c000d7311 */ /* 0x000e64000030d100 */
[----:B-1----:R-:W-:Y:S04]  /*0580*/  STG.E.U8 desc[UR4][R10.64], R13 ;  /* 0x0000000d0a007986 */ /* 0x002fe8000c101104 */
[----:B------:R-:W-:Y:S04]  /*0590*/  STG.E.U8 desc[UR4][R10.64+-0x1], R13 ;  /* 0xffffff0d0a007986 */ /* 0x000fe8000c101104 */
[----:B------:R1:W-:Y:S04]  /*05a0*/  STG.E.U8 desc[UR4][R10.64+-0x2], R13 ;  /* 0xfffffe0d0a007986 */ /* 0x0003e8000c101104 */
[----:B------:R-:W2:Y:S04]  /*05b0*/  LDG.E.U8 R22, desc[UR4][R8.64+0x2] ;  /* 0x0000020408167981 */ /* 0x000ea8000c1e1100 */
[----:B------:R-:W3:Y:S04]  /*05c0*/  LDG.E.U8 R21, desc[UR4][R8.64+0x3] ;  /* 0x0000030408157981 */ /* 0x000ee8000c1e1100 */
[----:B------:R-:W0:Y:S01]  /*05d0*/  LDG.E.U8 R18, desc[UR4][R8.64+0x1] ;  /* 0x0000010408127981 */ /* 0x000e22000c1e1100 */
[----:B--2---:R-:W2:Y:S08]  /*05e0*/  I2F.F64.U16 R16, R22 ;  /* 0x0000001600107312 */ /* 0x004eb00000101800 */
[----:B---3--:R-:W3:Y:S01]  /*05f0*/  I2F.F64.U16 R14, R21 ;  /* 0x00000015000e7312 */ /* 0x008ee20000101800 */
[----:B--2---:R-:W-:-:S07]  /*0600*/  DMUL R16, R16, UR6 ;  /* 0x0000000610107c28 */ /* 0x004fce0008000000 */
[----:B0-----:R-:W0:Y:S01]  /*0610*/  I2F.F64.U16 R18, R18 ;  /* 0x0000001200127312 */ /* 0x001e220000101800 */
[----:B---3--:R-:W-:-:S08]  /*0620*/  DFMA R14, R14, UR6, R16 ;  /* 0x000000060e0e7c2b */ /* 0x008fd00008000010 */
[----:B0-----:R-:W-:-:S10]  /*0630*/  DFMA R14, R18, UR6, R14 ;  /* 0x00000006120e7c2b */ /* 0x001fd4000800000e */
[----:B------:R-:W0:Y:S02]  /*0640*/  F2I.F64.TRUNC R15, R14 ;  /* 0x0000000e000f7311 */ /* 0x000e24000030d100 */
[----:B0-----:R0:W-:Y:S04]  /*0650*/  STG.E.U8 desc[UR4][R10.64+0x3], R15 ;  /* 0x0000030f0a007986 */ /* 0x0011e8000c101104 */
[----:B------:R0:W-:Y:S04]  /*0660*/  STG.E.U8 desc[UR4][R10.64+0x2], R15 ;  /* 0x0000020f0a007986 */ /* 0x0001e8000c101104 */
[----:B------:R0:W-:Y:S04]  /*0670*/  STG.E.U8 desc[UR4][R10.64+0x1], R15 ;  /* 0x0000010f0a007986 */ /* 0x0001e8000c101104 */
[----:B------:R-:W2:Y:S04]  /*0680*/  LDG.E.U8 R20, desc[UR4][R8.64+0x5] ;  /* 0x0000050408147981 */ /* 0x000ea8000c1e1100 */
[----:B------:R-:W1:Y:S04]  /*0690*/  LDG.E.U8 R6, desc[UR4][R8.64+0x6] ;  /* 0x0000060408067981 */ /* 0x000e68000c1e1100 */
[----:B------:R-:W3:Y:S01]  /*06a0*/  LDG.E.U8 R19, desc[UR4][R8.64+0x4] ;  /* 0x0000040408137981 */ /* 0x000ee2000c1e1100 */
[----:B------:R-:W-:-:S05]  /*06b0*/  VIADD R7, R7, 0x4 ;  /* 0x0000000407077836 */ /* 0x000fca0000000000 */
[----:B------:R-:W-:Y:S01]  /*06c0*/  ISETP.GE.AND P0, PT, R7, R0, PT ;  /* 0x000000000700720c */ /* 0x000fe20003f06270 */
[----:B--2---:R-:W2:Y:S08]  /*06d0*/  I2F.F64.U16 R16, R20 ;  /* 0x0000001400107312 */ /* 0x004eb00000101800 */
[----:B-1----:R-:W1:Y:S01]  /*06e0*/  I2F.F64.U16 R12, R6 ;  /* 0x00000006000c7312 */ /* 0x002e620000101800 */
[----:B--2---:R-:W-:-:S07]  /*06f0*/  DMUL R16, R16, UR6 ;  /* 0x0000000610107c28 */ /* 0x004fce0008000000 */
[----:B---3--:R-:W2:Y:S01]  /*0700*/  I2F.F64.U16 R18, R19 ;  /* 0x0000001300127312 */ /* 0x008ea20000101800 */
[----:B-1----:R-:W-:-:S08]  /*0710*/  DFMA R12, R12, UR6, R16 ;  /* 0x000000060c0c7c2b */ /* 0x002fd00008000010 */
[----:B--2---:R-:W-:-:S10]  /*0720*/  DFMA R12, R18, UR6, R12 ;  /* 0x00000006120c7c2b */ /* 0x004fd4000800000c */
[----:B------:R-:W1:Y:S02]  /*0730*/  F2I.F64.TRUNC R13, R12 ;  /* 0x0000000c000d7311 */ /* 0x000e64000030d100 */
[----:B-1----:R0:W-:Y:S04]  /*0740*/  STG.E.U8 desc[UR4][R10.64+0x6], R13 ;  /* 0x0000060d0a007986 */ /* 0x0021e8000c101104 */
[----:B------:R0:W-:Y:S04]  /*0750*/  STG.E.U8 desc[UR4][R10.64+0x5], R13 ;  /* 0x0000050d0a007986 */ /* 0x0001e8000c101104 */
[----:B------:R0:W-:Y:S01]  /*0760*/  STG.E.U8 desc[UR4][R10.64+0x4], R13 ;  /* 0x0000040d0a007986 */ /* 0x0001e2000c101104 */
[----:B------:R-:W-:Y:S05]  /*0770*/  @!P0 BRA `(.L_x_3) ;  /* 0xfffffffc00148947 */ /* 0x000fea000383ffff */
[----:B------:R-:W-:Y:S05]  /*0780*/  EXIT ;  /* 0x000000000000794d */ /* 0x000fea0003800000 */
.L_x_4:
[----:B------:R-:W-:-:S00]  /*0790*/  BRA `(.L_x_4) ;  /* 0xfffffffc00fc7947 */ /* 0x000fc0000383ffff */
[----:B------:R-:W-:-:S00]  /*07a0*/  NOP ;  /* 0x0000000000007918 */ /* 0x000fc00000000000 */
        /* <DEDUP_REMOVED lines=13> */
.L_x_5:


//--------------------- .nv.shared.reserved.0     --------------------------
	.section	.nv.shared.reserved.0,"aw",@nobits
	.weak		__nv_reservedSMEM_offset_0_alias
	.size		__nv_reservedSMEM_offset_0_alias, 0, 64
	.other		__nv_reservedSMEM_offset_0_alias,@"STO_CUDA_RESERVED_SHARED STV_DEFAULT"
__nv_reservedSMEM_offset_0_alias:
	.zero		0
	.zero		64


//--------------------- .nv.constant0._Z6kernelP5myRGBP10grayStructiii --------------------------
	.section	.nv.constant0._Z6kernelP5myRGBP10grayStructiii,"a",@progbits
	.sectionflags	@""
	.align	4
.nv.constant0._Z6kernelP5myRGBP10grayStructiii:
	.zero		924


//--------------------- SYMBOLS --------------------------

	.type		.nv.reservedSmem.offset0,@object
	.size		.nv.reservedSmem.offset0,0x4
